	.headerflags	@"EF_CUDA_TEXMODE_UNIFIED EF_CUDA_64BIT_ADDRESS EF_CUDA_ACCELERATORS EF_CUDA_SM90 EF_CUDA_VIRTUAL_SM(EF_CUDA_SM90)"
	.elftype	@"ET_EXEC"


//--------------------- .nv.info                  --------------------------
	.section	.nv.info,"",@"SHT_CUDA_INFO"
	.align	4


	//----- nvinfo : EIATTR_REGCOUNT
	.align		4
        /*0000*/ 	.byte	0x04, 0x2f
        /*0002*/ 	.short	(.L_3 - .L_2)
	.align		4
.L_2:
        /*0004*/ 	.word	index@(triton_poi_fused__native_batch_norm_legit_no_training_relu_threshold_backward_3)
        /*0008*/ 	.word	0x00000022


	//----- nvinfo : EIATTR_MIN_STACK_SIZE
	.align		4
.L_3:
        /*000c*/ 	.byte	0x04, 0x12
        /*000e*/ 	.short	(.L_5 - .L_4)
	.align		4
.L_4:
        /*0010*/ 	.word	index@(triton_poi_fused__native_batch_norm_legit_no_training_relu_threshold_backward_3)
        /*0014*/ 	.word	0x00000000


	//----- nvinfo : EIATTR_FRAME_SIZE
	.align		4
.L_5:
        /*0018*/ 	.byte	0x04, 0x11
        /*001a*/ 	.short	(.L_7 - .L_6)
	.align		4
.L_6:
        /*001c*/ 	.word	index@(triton_poi_fused__native_batch_norm_legit_no_training_relu_threshold_backward_3)
        /*0020*/ 	.word	0x00000000


	//----- nvinfo : EIATTR_MIN_STACK_SIZE
	.align		4
.L_7:
        /*0024*/ 	.byte	0x04, 0x12
        /*0026*/ 	.short	(.L_9 - .L_8)
	.align		4
.L_8:
        /*0028*/ 	.word	index@(triton_poi_fused__native_batch_norm_legit_no_training_relu_threshold_backward_3)
        /*002c*/ 	.word	0x00000000
.L_9:


//--------------------- .nv.info.triton_poi_fused__native_batch_norm_legit_no_training_relu_threshold_backward_3 --------------------------
	.section	.nv.info.triton_poi_fused__native_batch_norm_legit_no_training_relu_threshold_backward_3,"",@"SHT_CUDA_INFO"
	.sectionflags	@""
	.align	4


	//----- nvinfo : EIATTR_CUDA_API_VERSION
	.align		4
        /*0000*/ 	.byte	0x04, 0x37
        /*0002*/ 	.short	(.L_11 - .L_10)
.L_10:
        /*0004*/ 	.word	0x0000007c


	//----- nvinfo : EIATTR_KPARAM_INFO
	.align		4
.L_11:
        /*0008*/ 	.byte	0x04, 0x17
        /*000a*/ 	.short	(.L_13 - .L_12)
.L_12:
        /*000c*/ 	.word	0x00000000
        /*0010*/ 	.short	0x0008
        /*0012*/ 	.short	0x003c
        /*0014*/ 	.byte	0x00, 0xf0, 0x11, 0x00


	//----- nvinfo : EIATTR_KPARAM_INFO
	.align		4
.L_13:
        /*0018*/ 	.byte	0x04, 0x17
        /*001a*/ 	.short	(.L_15 - .L_14)
.L_14:
        /*001c*/ 	.word	0x00000000
        /*0020*/ 	.short	0x0007
        /*0022*/ 	.short	0x0038
        /*0024*/ 	.byte	0x00, 0xf0, 0x11, 0x00


	//----- nvinfo : EIATTR_KPARAM_INFO
	.align		4
.L_15:
        /*0028*/ 	.byte	0x04, 0x17
        /*002a*/ 	.short	(.L_17 - .L_16)
.L_16:
        /*002c*/ 	.word	0x00000000
        /*0030*/ 	.short	0x0006
        /*0032*/ 	.short	0x0030
        /*0034*/ 	.byte	0x00, 0xf4, 0x21, 0x00


	//----- nvinfo : EIATTR_KPARAM_INFO
	.align		4
.L_17:
        /*0038*/ 	.byte	0x04, 0x17
        /*003a*/ 	.short	(.L_19 - .L_18)
.L_18:
        /*003c*/ 	.word	0x00000000
        /*0040*/ 	.short	0x0005
        /*0042*/ 	.short	0x0028
        /*0044*/ 	.byte	0x00, 0xf4, 0x21, 0x00


	//----- nvinfo : EIATTR_KPARAM_INFO
	.align		4
.L_19:
        /*0048*/ 	.byte	0x04, 0x17
        /*004a*/ 	.short	(.L_21 - .L_20)
.L_20:
        /*004c*/ 	.word	0x00000000
        /*0050*/ 	.short	0x0004
        /*0052*/ 	.short	0x0020
        /*0054*/ 	.byte	0x00, 0xf4, 0x21, 0x00


	//----- nvinfo : EIATTR_KPARAM_INFO
	.align		4
.L_21:
        /*0058*/ 	.byte	0x04, 0x17
        /*005a*/ 	.short	(.L_23 - .L_22)
.L_22:
        /*005c*/ 	.word	0x00000000
        /*0060*/ 	.short	0x0003
        /*0062*/ 	.short	0x0018
        /*0064*/ 	.byte	0x00, 0xf4, 0x21, 0x00


	//----- nvinfo : EIATTR_KPARAM_INFO
	.align		4
.L_23:
        /*0068*/ 	.byte	0x04, 0x17
        /*006a*/ 	.short	(.L_25 - .L_24)
.L_24:
        /*006c*/ 	.word	0x00000000
        /*0070*/ 	.short	0x0002
        /*0072*/ 	.short	0x0010
        /*0074*/ 	.byte	0x00, 0xf4, 0x21, 0x00


	//----- nvinfo : EIATTR_KPARAM_INFO
	.align		4
.L_25:
        /*0078*/ 	.byte	0x04, 0x17
        /*007a*/ 	.short	(.L_27 - .L_26)
.L_26:
        /*007c*/ 	.word	0x00000000
        /*0080*/ 	.short	0x0001
        /*0082*/ 	.short	0x0008
        /*0084*/ 	.byte	0x00, 0xf4, 0x21, 0x00


	//----- nvinfo : EIATTR_KPARAM_INFO
	.align		4
.L_27:
        /*0088*/ 	.byte	0x04, 0x17
        /*008a*/ 	.short	(.L_29 - .L_28)
.L_28:
        /*008c*/ 	.word	0x00000000
        /*0090*/ 	.short	0x0000
        /*0092*/ 	.short	0x0000
        /*0094*/ 	.byte	0x00, 0xf4, 0x21, 0x00


	//----- nvinfo : EIATTR_SPARSE_MMA_MASK
	.align		4
.L_29:
        /*0098*/ 	.byte	0x03, 0x50
        /*009a*/ 	.short	0x0000


	//----- nvinfo : EIATTR_MAXREG_COUNT
	.align		4
        /*009c*/ 	.byte	0x03, 0x1b
        /*009e*/ 	.short	0x00ff


	//----- nvinfo : EIATTR_EXIT_INSTR_OFFSETS
	.align		4
        /*00a0*/ 	.byte	0x04, 0x1c
        /*00a2*/ 	.short	(.L_31 - .L_30)


	//   ....[0]....
.L_30:
        /*00a4*/ 	.word	0x00001210


	//   ....[1]....
        /*00a8*/ 	.word	0x00001230


	//----- nvinfo : EIATTR_REQNTID
	.align		4
.L_31:
        /*00ac*/ 	.byte	0x04, 0x10
        /*00ae*/ 	.short	(.L_33 - .L_32)
.L_32:
        /*00b0*/ 	.word	0x00000080
        /*00b4*/ 	.word	0x00000001
        /*00b8*/ 	.word	0x00000001


	//----- nvinfo : EIATTR_CBANK_PARAM_SIZE
	.align		4
.L_33:
        /*00bc*/ 	.byte	0x03, 0x19
        /*00be*/ 	.short	0x0040


	//----- nvinfo : EIATTR_PARAM_CBANK
	.align		4
        /*00c0*/ 	.byte	0x04, 0x0a
        /*00c2*/ 	.short	(.L_35 - .L_34)
	.align		4
.L_34:
        /*00c4*/ 	.word	index@(.nv.constant0.triton_poi_fused__native_batch_norm_legit_no_training_relu_threshold_backward_3)
        /*00c8*/ 	.short	0x0210
        /*00ca*/ 	.short	0x0040


	//----- nvinfo : EIATTR_SW_WAR
	.align		4
.L_35:
        /*00cc*/ 	.byte	0x04, 0x36
        /*00ce*/ 	.short	(.L_37 - .L_36)
.L_36:
        /*00d0*/ 	.word	0x00000008
.L_37:


//--------------------- .nv.callgraph             --------------------------
	.section	.nv.callgraph,"",@"SHT_CUDA_CALLGRAPH"
	.align	4
	.sectionentsize	8
	.align		4
        /*0000*/ 	.word	0x00000000
	.align		4
        /*0004*/ 	.word	0xffffffff
	.align		4
        /*0008*/ 	.word	0x00000000
	.align		4
        /*000c*/ 	.word	0xfffffffe
	.align		4
        /*0010*/ 	.word	0x00000000
	.align		4
        /*0014*/ 	.word	0xfffffffd
	.align		4
        /*0018*/ 	.word	0x00000000
	.align		4
        /*001c*/ 	.word	0xfffffffc


//--------------------- .nv.constant4             --------------------------
	.section	.nv.constant4,"a",@progbits
	.align	8
	.align		8
.nv.constant4:
        /*0000*/ 	.dword	_$_str
	.align		8
        /*0008*/ 	.dword	_$_str_$_2


//--------------------- .text.triton_poi_fused__native_batch_norm_legit_no_training_relu_threshold_backward_3 --------------------------
	.section	.text.triton_poi_fused__native_batch_norm_legit_no_training_relu_threshold_backward_3,"ax",@progbits
	.sectionflags	@"SHF_BARRIERS=1"
	.align	128
        .global         triton_poi_fused__native_batch_norm_legit_no_training_relu_threshold_backward_3
        .type           triton_poi_fused__native_batch_norm_legit_no_training_relu_threshold_backward_3,@function
        .size           triton_poi_fused__native_batch_norm_legit_no_training_relu_threshold_backward_3,(.L_x_1 - triton_poi_fused__native_batch_norm_legit_no_training_relu_threshold_backward_3)
        .other          triton_poi_fused__native_batch_norm_legit_no_training_relu_threshold_backward_3,@"STO_CUDA_ENTRY STV_DEFAULT"
triton_poi_fused__native_batch_norm_legit_no_training_relu_threshold_backward_3:
.text.triton_poi_fused__native_batch_norm_legit_no_training_relu_threshold_backward_3:
[----:B------:R-:W0:Y:S01]  /*0000*/  LDC R1, c[0x0][0x28] ;  /* 0x00000a00ff017b82 */ /* 0x000e220000000800 */
[----:B------:R-:W1:Y:S07]  /*0010*/  S2R R2, SR_TID.X ;  /* 0x0000000000027919 */ /* 0x000e6e0000002100 */
[----:B------:R-:W2:Y:S01]  /*0020*/  S2UR UR8, SR_CTAID.X ;  /* 0x00000000000879c3 */ /* 0x000ea20000002500 */
[----:B------:R-:W-:Y:S01]  /*0030*/  IMAD.MOV.U32 R7, RZ, RZ, 0xbd1 ;  /* 0x00000bd1ff077424 */ /* 0x000fe200078e00ff */
[----:B------:R-:W-:Y:S01]  /*0040*/  ULDC.64 UR6, c[0x0][0x208] ;  /* 0x0000820000067ab9 */ /* 0x000fe20000000a00 */
[----:B------:R-:W3:Y:S05]  /*0050*/  S2R R0, SR_CTAID.Y ;  /* 0x0000000000007919 */ /* 0x000eea0000002600 */
[----:B------:R-:W4:Y:S08]  /*0060*/  LDC.64 R28, c[0x0][0x218] ;  /* 0x00008600ff1c7b82 */ /* 0x000f300000000a00 */
[----:B------:R-:W5:Y:S01]  /*0070*/  LDC.64 R30, c[0x0][0x210] ;  /* 0x00008400ff1e7b82 */ /* 0x000f620000000a00 */
[----:B--2---:R-:W-:-:S07]  /*0080*/  UISETP.GE.AND UP0, UPT, UR8, 0xbd1, UPT ;  /* 0x00000bd10800788c */ /* 0x004fce000bf06270 */
[----:B------:R-:W2:Y:S01]  /*0090*/  LDC.64 R20, c[0x0][0x220] ;  /* 0x00008800ff147b82 */ /* 0x000ea20000000a00 */
[----:B------:R-:W-:Y:S01]  /*00a0*/  PLOP3.LUT P0, PT, PT, PT, UP0, 0x80, 0x0 ;  /* 0x000000000000781c */ /* 0x000fe20003f0f008 */
[----:B-1----:R-:W-:Y:S02]  /*00b0*/  IMAD.SHL.U32 R3, R2, 0x8, RZ ;  /* 0x0000000802037824 */ /* 0x002fe400078e00ff */
[----:B---3--:R-:W-:Y:S01]  /*00c0*/  IMAD.SHL.U32 R24, R0, 0x400, RZ ;  /* 0x0000040000187824 */ /* 0x008fe200078e00ff */
[----:B------:R-:W-:Y:S02]  /*00d0*/  SHF.R.S32.HI R12, RZ, 0x15, R0 ;  /* 0x00000015ff0c7819 */ /* 0x000fe40000011400 */
[----:B------:R-:W-:Y:S02]  /*00e0*/  LOP3.LUT R3, R3, 0x3f8, RZ, 0xc0, !PT ;  /* 0x000003f803037812 */ /* 0x000fe400078ec0ff */
[----:B------:R-:W-:Y:S02]  /*00f0*/  SGXT R12, R12, 0x1 ;  /* 0x000000010c0c781a */ /* 0x000fe40000000200 */
[----:B------:R-:W-:-:S04]  /*0100*/  LOP3.LUT R5, R24, R3, RZ, 0xfc, !PT ;  /* 0x0000000318057212 */ /* 0x000fc800078efcff */
[----:B------:R-:W-:-:S04]  /*0110*/  LEA.HI R0, R12, R5, RZ, 0x8 ;  /* 0x000000050c007211 */ /* 0x000fc800078f40ff */
[----:B------:R-:W-:Y:S02]  /*0120*/  SHF.R.S32.HI R4, RZ, 0x8, R0 ;  /* 0x00000008ff047819 */ /* 0x000fe40000011400 */
[----:B------:R-:W-:-:S03]  /*0130*/  LOP3.LUT R26, R0, 0xffffff00, RZ, 0xc0, !PT ;  /* 0xffffff00001a7812 */ /* 0x000fc600078ec0ff */
[----:B------:R-:W-:Y:S01]  /*0140*/  IMAD R4, R4, R7, UR8 ;  /* 0x0000000804047e24 */ /* 0x000fe2000f8e0207 */
[----:B------:R-:W-:Y:S01]  /*0150*/  CS2R R6, SRZ ;  /* 0x0000000000067805 */ /* 0x000fe2000001ff00 */
[----:B------:R-:W-:Y:S02]  /*0160*/  IMAD.IADD R26, R5, 0x1, -R26 ;  /* 0x00000001051a7824 */ /* 0x000fe400078e0a1a */
[----:B------:R-:W-:Y:S01]  /*0170*/  IMAD.SHL.U32 R13, R4, 0x100, RZ ;  /* 0x00000100040d7824 */ /* 0x000fe200078e00ff */
[----:B------:R-:W-:Y:S01]  /*0180*/  CS2R R4, SRZ ;  /* 0x0000000000047805 */ /* 0x000fe2000001ff00 */
[----:B----4-:R-:W-:-:S04]  /*0190*/  IMAD.WIDE R8, R26, 0x4, R28 ;  /* 0x000000041a087825 */ /* 0x010fc800078e021c */
[----:B------:R-:W-:Y:S02]  /*01a0*/  IMAD.IADD R0, R26, 0x1, R13 ;  /* 0x000000011a007824 */ /* 0x000fe400078e020d */
[----:B------:R-:W3:Y:S02]  /*01b0*/  LDG.E.EL.128 R8, desc[UR6][R8.64] ;  /* 0x0000000608087981 */ /* 0x000ee4000c2e1d00 */
[----:B-----5:R-:W-:-:S05]  /*01c0*/  IMAD.WIDE R14, R0, 0x4, R30 ;  /* 0x00000004000e7825 */ /* 0x020fca00078e021e */
[----:B------:R1:W3:Y:S01]  /*01d0*/  @!P0 LDG.E.EL.128 R4, desc[UR6][R14.64] ;  /* 0x000000060e048981 */ /* 0x0002e2000c2e1d00 */
[----:B--2---:R-:W-:-:S06]  /*01e0*/  IMAD.WIDE R16, R26, 0x4, R20 ;  /* 0x000000041a107825 */ /* 0x004fcc00078e0214 */
[----:B------:R-:W2:Y:S01]  /*01f0*/  LDG.E.EL.128 R16, desc[UR6][R16.64] ;  /* 0x0000000610107981 */ /* 0x000ea2000c2e1d00 */
[----:B------:R-:W-:-:S04]  /*0200*/  LOP3.LUT R25, R24, 0x4, R3, 0xfe, !PT ;  /* 0x0000000418197812 */ /* 0x000fc800078efe03 */
[----:B------:R-:W-:-:S04]  /*0210*/  LEA.HI R12, R12, R25, RZ, 0x8 ;  /* 0x000000190c0c7211 */ /* 0x000fc800078f40ff */
[----:B------:R-:W-:Y:S02]  /*0220*/  LOP3.LUT R12, R12, 0xffffff00, RZ, 0xc0, !PT ;  /* 0xffffff000c0c7812 */ /* 0x000fe400078ec0ff */
[----:B------:R-:W-:-:S03]  /*0230*/  PLOP3.LUT P0, PT, PT, PT, UP0, 0x80, 0x0 ;  /* 0x000000000000781c */ /* 0x000fc60003f0f008 */
[----:B------:R-:W-:-:S04]  /*0240*/  IMAD.IADD R25, R25, 0x1, -R12 ;  /* 0x0000000119197824 */ /* 0x000fc800078e0a0c */
[C---:B------:R-:W-:Y:S02]  /*0250*/  IMAD.IADD R13, R25.reuse, 0x1, R13 ;  /* 0x00000001190d7824 */ /* 0x040fe400078e020d */
[----:B------:R-:W-:Y:S01]  /*0260*/  IMAD.WIDE R20, R25, 0x4, R20 ;  /* 0x0000000419147825 */ /* 0x000fe200078e0214 */
[----:B-1----:R-:W-:-:S03]  /*0270*/  CS2R R14, SRZ ;  /* 0x00000000000e7805 */ /* 0x002fc6000001ff00 */
[----:B------:R-:W-:Y:S01]  /*0280*/  IMAD.WIDE R30, R13, 0x4, R30 ;  /* 0x000000040d1e7825 */ /* 0x000fe200078e021e */
[----:B------:R-:W-:Y:S01]  /*0290*/  CS2R R12, SRZ ;  /* 0x00000000000c7805 */ /* 0x000fe2000001ff00 */
[----:B------:R-:W4:Y:S05]  /*02a0*/  LDG.E.EL.128 R20, desc[UR6][R20.64] ;  /* 0x0000000614147981 */ /* 0x000f2a000c2e1d00 */
[----:B------:R-:W5:Y:S01]  /*02b0*/  @!P0 LDG.E.EL.128 R12, desc[UR6][R30.64] ;  /* 0x000000061e0c8981 */ /* 0x000f62000c2e1d00 */
[----:B---3--:R-:W-:Y:S01]  /*02c0*/  FADD R11, -R11, R7 ;  /* 0x000000070b0b7221 */ /* 0x008fe20000000100 */
[----:B------:R-:W-:Y:S01]  /*02d0*/  FADD R10, -R10, R6 ;  /* 0x000000060a0a7221 */ /* 0x000fe20000000100 */
[----:B------:R-:W-:-:S04]  /*02e0*/  IMAD.WIDE R6, R25, 0x4, R28 ;  /* 0x0000000419067825 */ /* 0x000fc800078e021c */
[----:B------:R-:W-:Y:S01]  /*02f0*/  FADD R9, -R9, R5 ;  /* 0x0000000509097221 */ /* 0x000fe20000000100 */
[----:B------:R-:W-:Y:S02]  /*0300*/  FADD R8, -R8, R4 ;  /* 0x0000000408087221 */ /* 0x000fe40000000100 */
[----:B------:R-:W5:Y:S01]  /*0310*/  LDG.E.EL.128 R4, desc[UR6][R6.64] ;  /* 0x0000000606047981 */ /* 0x000f62000c2e1d00 */
[----:B--2---:R-:W-:Y:S01]  /*0320*/  FADD R27, R16, 9.9999997473787516356e-06 ;  /* 0x3727c5ac101b7421 */ /* 0x004fe20000000000 */
[----:B------:R-:W-:-:S05]  /*0330*/  FADD R16, R17, 9.9999997473787516356e-06 ;  /* 0x3727c5ac11107421 */ /* 0x000fca0000000000 */
[----:B------:R-:W1:Y:S08]  /*0340*/  MUFU.SQRT R27, R27 ;  /* 0x0000001b001b7308 */ /* 0x000e700000002000 */
[----:B------:R-:W2:Y:S01]  /*0350*/  MUFU.SQRT R16, R16 ;  /* 0x0000001000107308 */ /* 0x000ea20000002000 */
[----:B------:R-:W-:Y:S01]  /*0360*/  FADD R17, R18, 9.9999997473787516356e-06 ;  /* 0x3727c5ac12117421 */ /* 0x000fe20000000000 */
[----:B------:R-:W-:-:S06]  /*0370*/  FADD R18, R19, 9.9999997473787516356e-06 ;  /* 0x3727c5ac13127421 */ /* 0x000fcc0000000000 */
[----:B------:R-:W3:Y:S01]  /*0380*/  MUFU.SQRT R17, R17 ;  /* 0x0000001100117308 */ /* 0x000ee20000002000 */
[----:B-1----:R-:W-:Y:S02]  /*0390*/  FSETP.GT.AND P1, PT, R27, 8.50705917302346158658e+37, PT ;  /* 0x7e8000001b00780b */ /* 0x002fe40003f24000 */
[C---:B--2---:R-:W-:Y:S02]  /*03a0*/  FSETP.GT.AND P6, PT, R16.reuse, 8.50705917302346158658e+37, PT ;  /* 0x7e8000001000780b */ /* 0x044fe40003fc4000 */
[----:B------:R-:W-:-:S03]  /*03b0*/  FSETP.GEU.AND P4, PT, R16, 1.175494350822287508e-38, PT ;  /* 0x008000001000780b */ /* 0x000fc60003f8e000 */
[----:B------:R-:W1:Y:S01]  /*03c0*/  MUFU.SQRT R18, R18 ;  /* 0x0000001200127308 */ /* 0x000e620000002000 */
[----:B------:R-:W-:Y:S01]  /*03d0*/  FSETP.GEU.AND P2, PT, R27, 1.175494350822287508e-38, PT ;  /* 0x008000001b00780b */ /* 0x000fe20003f4e000 */
[----:B----4-:R-:W-:Y:S01]  /*03e0*/  FADD R21, R21, 9.9999997473787516356e-06 ;  /* 0x3727c5ac15157421 */ /* 0x010fe20000000000 */
[----:B------:R-:W-:-:S03]  /*03f0*/  FADD R20, R20, 9.9999997473787516356e-06 ;  /* 0x3727c5ac14147421 */ /* 0x000fc60000000000 */
[----:B------:R-:W-:Y:S01]  /*0400*/  @P1 FMUL R27, R27, 0.25 ;  /* 0x3e8000001b1b1820 */ /* 0x000fe20000400000 */
[C---:B---3--:R-:W-:Y:S01]  /*0410*/  FSETP.GT.AND P3, PT, R17.reuse, 8.50705917302346158658e+37, PT ;  /* 0x7e8000001100780b */ /* 0x048fe20003f64000 */
[----:B------:R-:W-:Y:S01]  /*0420*/  FADD R22, R22, 9.9999997473787516356e-06 ;  /* 0x3727c5ac16167421 */ /* 0x000fe20000000000 */
[----:B------:R-:W-:Y:S01]  /*0430*/  @P6 FMUL R16, R16, 0.25 ;  /* 0x3e80000010106820 */ /* 0x000fe20000400000 */
[----:B------:R5:W-:Y:S01]  /*0440*/  MUFU.SQRT R29, R21 ;  /* 0x00000015001d7308 */ /* 0x000be20000002000 */
[----:B------:R-:W-:Y:S02]  /*0450*/  FSETP.GEU.AND P5, PT, R17, 1.175494350822287508e-38, PT ;  /* 0x008000001100780b */ /* 0x000fe40003fae000 */
[----:B------:R-:W-:Y:S01]  /*0460*/  @!P4 FMUL R16, R16, 16777216 ;  /* 0x4b8000001010c820 */ /* 0x000fe20000400000 */
[----:B------:R-:W-:Y:S01]  /*0470*/  @!P2 FMUL R27, R27, 16777216 ;  /* 0x4b8000001b1ba820 */ /* 0x000fe20000400000 */
[----:B-1----:R-:W-:-:S03]  /*0480*/  FSETP.GT.AND P0, PT, R18, 8.50705917302346158658e+37, PT ;  /* 0x7e8000001200780b */ /* 0x002fc60003f04000 */
[----:B------:R1:W2:Y:S02]  /*0490*/  MUFU.SQRT R28, R20 ;  /* 0x00000014001c7308 */ /* 0x0002a40000002000 */
[----:B------:R-:W-:-:S06]  /*04a0*/  @P3 FMUL R17, R17, 0.25 ;  /* 0x3e80000011113820 */ /* 0x000fcc0000400000 */
[----:B------:R-:W-:Y:S08]  /*04b0*/  MUFU.SQRT R19, R22 ;  /* 0x0000001600137308 */ /* 0x000ff00000002000 */
[----:B------:R-:W-:Y:S01]  /*04c0*/  MUFU.RCP R22, R16 ;  /* 0x0000001000167308 */ /* 0x000fe20000001000 */
[----:B------:R-:W-:-:S07]  /*04d0*/  @!P5 FMUL R17, R17, 16777216 ;  /* 0x4b8000001111d820 */ /* 0x000fce0000400000 */
[----:B------:R-:W3:Y:S08]  /*04e0*/  MUFU.RCP R27, R27 ;  /* 0x0000001b001b7308 */ /* 0x000ef00000001000 */
[----:B------:R-:W-:Y:S01]  /*04f0*/  MUFU.RCP R17, R17 ;  /* 0x0000001100117308 */ /* 0x000fe20000001000 */
[----:B-----5:R-:W-:Y:S01]  /*0500*/  FADD R21, -R6, R14 ;  /* 0x0000000e06157221 */ /* 0x020fe20000000100 */
[----:B------:R-:W-:-:S02]  /*0510*/  IMAD.MOV.U32 R6, RZ, RZ, 0x3e800000 ;  /* 0x3e800000ff067424 */ /* 0x000fc400078e00ff */
[----:B-1----:R-:W-:Y:S01]  /*0520*/  FADD R20, -R7, R15 ;  /* 0x0000000f07147221 */ /* 0x002fe20000000100 */
[----:B------:R-:W-:Y:S01]  /*0530*/  FADD R7, R23, 9.9999997473787516356e-06 ;  /* 0x3727c5ac17077421 */ /* 0x000fe20000000000 */
[----:B------:R-:W-:Y:S01]  /*0540*/  FADD R4, -R4, R12 ;  /* 0x0000000c04047221 */ /* 0x000fe20000000100 */
[----:B------:R-:W-:Y:S01]  /*0550*/  FSEL R12, R6, 1, P1 ;  /* 0x3f800000060c7808 */ /* 0x000fe20000800000 */
[----:B------:R-:W-:Y:S01]  /*0560*/  FADD R5, -R5, R13 ;  /* 0x0000000d05057221 */ /* 0x000fe20000000100 */
[----:B------:R-:W-:Y:S02]  /*0570*/  FSETP.GEU.AND P1, PT, R18, 1.175494350822287508e-38, PT ;  /* 0x008000001200780b */ /* 0x000fe40003f2e000 */
[----:B------:R-:W1:Y:S01]  /*0580*/  MUFU.SQRT R7, R7 ;  /* 0x0000000700077308 */ /* 0x000e620000002000 */
[----:B------:R-:W-:Y:S01]  /*0590*/  FSEL R13, R6, 1, P6 ;  /* 0x3f800000060d7808 */ /* 0x000fe20003000000 */
[----:B------:R-:W-:Y:S01]  /*05a0*/  @!P2 FMUL R12, R12, 16777216 ;  /* 0x4b8000000c0ca820 */ /* 0x000fe20000400000 */
[----:B--2---:R-:W-:Y:S01]  /*05b0*/  FSETP.GT.AND P2, PT, R28, 8.50705917302346158658e+37, PT ;  /* 0x7e8000001c00780b */ /* 0x004fe20003f44000 */
[----:B------:R-:W-:-:S02]  /*05c0*/  @P0 FMUL R18, R18, 0.25 ;  /* 0x3e80000012120820 */ /* 0x000fc40000400000 */
[----:B------:R-:W-:Y:S01]  /*05d0*/  @!P4 FMUL R13, R13, 16777216 ;  /* 0x4b8000000d0dc820 */ /* 0x000fe20000400000 */
[----:B---3--:R-:W-:-:S03]  /*05e0*/  FMUL R23, R27, R12 ;  /* 0x0000000c1b177220 */ /* 0x008fc60000400000 */
[----:B------:R-:W-:Y:S01]  /*05f0*/  FMUL R22, R22, R13 ;  /* 0x0000000d16167220 */ /* 0x000fe20000400000 */
[----:B------:R-:W-:Y:S01]  /*0600*/  FSEL R13, R6, 1, P0 ;  /* 0x3f800000060d7808 */ /* 0x000fe20000000000 */
[----:B------:R-:W-:Y:S01]  /*0610*/  @!P1 FMUL R18, R18, 16777216 ;  /* 0x4b80000012129820 */ /* 0x000fe20000400000 */
[----:B------:R-:W-:Y:S02]  /*0620*/  FSEL R12, R6, 1, P3 ;  /* 0x3f800000060c7808 */ /* 0x000fe40001800000 */
[----:B------:R-:W-:Y:S01]  /*0630*/  FSETP.GT.AND P4, PT, R29, 8.50705917302346158658e+37, PT ;  /* 0x7e8000001d00780b */ /* 0x000fe20003f84000 */
[----:B------:R-:W2:Y:S01]  /*0640*/  MUFU.RCP R14, R18 ;  /* 0x00000012000e7308 */ /* 0x000ea20000001000 */
[----:B------:R-:W-:Y:S01]  /*0650*/  @!P1 FMUL R13, R13, 16777216 ;  /* 0x4b8000000d0d9820 */ /* 0x000fe20000400000 */
[----:B------:R-:W-:Y:S02]  /*0660*/  FSETP.GT.AND P6, PT, R19, 8.50705917302346158658e+37, PT ;  /* 0x7e8000001300780b */ /* 0x000fe40003fc4000 */
[----:B-1----:R-:W-:Y:S01]  /*0670*/  FSETP.GT.AND P1, PT, R7, 8.50705917302346158658e+37, PT ;  /* 0x7e8000000700780b */ /* 0x002fe20003f24000 */
[----:B------:R-:W-:Y:S01]  /*0680*/  @!P5 FMUL R12, R12, 16777216 ;  /* 0x4b8000000c0cd820 */ /* 0x000fe20000400000 */
[C---:B------:R-:W-:Y:S01]  /*0690*/  FSETP.GEU.AND P3, PT, R28.reuse, 1.175494350822287508e-38, PT ;  /* 0x008000001c00780b */ /* 0x040fe20003f6e000 */
[----:B------:R-:W-:Y:S01]  /*06a0*/  @P2 FMUL R28, R28, 0.25 ;  /* 0x3e8000001c1c2820 */ /* 0x000fe20000400000 */
[----:B------:R-:W-:-:S02]  /*06b0*/  FSETP.GEU.AND P5, PT, R29, 1.175494350822287508e-38, PT ;  /* 0x008000001d00780b */ /* 0x000fc40003fae000 */
[----:B------:R-:W-:Y:S02]  /*06c0*/  FSEL R15, R6, 1, P2 ;  /* 0x3f800000060f7808 */ /* 0x000fe40001000000 */
[----:B------:R-:W-:Y:S02]  /*06d0*/  FSETP.GEU.AND P0, PT, R19, 1.175494350822287508e-38, PT ;  /* 0x008000001300780b */ /* 0x000fe40003f0e000 */
[----:B------:R-:W-:Y:S01]  /*06e0*/  FSETP.GEU.AND P2, PT, R7, 1.175494350822287508e-38, PT ;  /* 0x008000000700780b */ /* 0x000fe20003f4e000 */
[----:B------:R-:W-:Y:S01]  /*06f0*/  FMUL R17, R17, R12 ;  /* 0x0000000c11117220 */ /* 0x000fe20000400000 */
[----:B------:R-:W-:Y:S01]  /*0700*/  @P4 FMUL R29, R29, 0.25 ;  /* 0x3e8000001d1d4820 */ /* 0x000fe20000400000 */
[----:B------:R-:W-:Y:S01]  /*0710*/  @P6 FMUL R19, R19, 0.25 ;  /* 0x3e80000013136820 */ /* 0x000fe20000400000 */
[----:B------:R-:W-:Y:S01]  /*0720*/  @P1 FMUL R7, R7, 0.25 ;  /* 0x3e80000007071820 */ /* 0x000fe20000400000 */
[----:B--2---:R-:W-:Y:S01]  /*0730*/  FMUL R14, R14, R13 ;  /* 0x0000000d0e0e7220 */ /* 0x004fe20000400000 */
[----:B------:R-:W-:Y:S01]  /*0740*/  FMUL R27, R17, R10 ;  /* 0x0000000a111b7220 */ /* 0x000fe20000400000 */
[----:B------:R-:W1:Y:S01]  /*0750*/  LDC.64 R12, c[0x0][0x228] ;  /* 0x00008a00ff0c7b82 */ /* 0x000e620000000a00 */
[----:B------:R-:W-:Y:S01]  /*0760*/  @!P3 FMUL R28, R28, 16777216 ;  /* 0x4b8000001c1cb820 */ /* 0x000fe20000400000 */
[----:B------:R-:W-:-:S02]  /*0770*/  @!P5 FMUL R29, R29, 16777216 ;  /* 0x4b8000001d1dd820 */ /* 0x000fc40000400000 */
[----:B------:R-:W-:Y:S02]  /*0780*/  @!P0 FMUL R19, R19, 16777216 ;  /* 0x4b80000013138820 */ /* 0x000fe40000400000 */
[----:B------:R-:W-:Y:S02]  /*0790*/  @!P2 FMUL R7, R7, 16777216 ;  /* 0x4b8000000707a820 */ /* 0x000fe40000400000 */
[----:B------:R-:W2:Y:S01]  /*07a0*/  LDC.64 R16, c[0x0][0x230] ;  /* 0x00008c00ff107b82 */ /* 0x000ea20000000a00 */
[----:B------:R-:W3:Y:S01]  /*07b0*/  MUFU.RCP R28, R28 ;  /* 0x0000001c001c7308 */ /* 0x000ee20000001000 */
[----:B------:R-:W-:Y:S01]  /*07c0*/  FMUL R23, R23, R8 ;  /* 0x0000000817177220 */ /* 0x000fe20000400000 */
[----:B------:R-:W-:-:S06]  /*07d0*/  FSEL R10, R6, 1, P4 ;  /* 0x3f800000060a7808 */ /* 0x000fcc0002000000 */
[----:B------:R-:W4:Y:S01]  /*07e0*/  MUFU.RCP R29, R29 ;  /* 0x0000001d001d7308 */ /* 0x000f220000001000 */
[----:B------:R-:W-:-:S07]  /*07f0*/  FSEL R8, R6, 1, P6 ;  /* 0x3f80000006087808 */ /* 0x000fce0003000000 */
[----:B------:R-:W5:Y:S01]  /*0800*/  MUFU.RCP R19, R19 ;  /* 0x0000001300137308 */ /* 0x000f620000001000 */
[----:B------:R-:W-:-:S07]  /*0810*/  FSEL R6, R6, 1, P1 ;  /* 0x3f80000006067808 */ /* 0x000fce0000800000 */
[----:B------:R-:W1:Y:S01]  /*0820*/  MUFU.RCP R7, R7 ;  /* 0x0000000700077308 */ /* 0x000e620000001000 */
[----:B------:R-:W-:Y:S01]  /*0830*/  @!P3 FMUL R15, R15, 16777216 ;  /* 0x4b8000000f0fb820 */ /* 0x000fe20000400000 */
[----:B------:R-:W-:Y:S01]  /*0840*/  @!P5 FMUL R10, R10, 16777216 ;  /* 0x4b8000000a0ad820 */ /* 0x000fe20000400000 */
[----:B------:R-:W-:Y:S01]  /*0850*/  @!P0 FMUL R8, R8, 16777216 ;  /* 0x4b80000008088820 */ /* 0x000fe20000400000 */
[----:B------:R-:W-:Y:S01]  /*0860*/  @!P2 FMUL R6, R6, 16777216 ;  /* 0x4b8000000606a820 */ /* 0x000fe20000400000 */
[----:B---3--:R-:W-:Y:S01]  /*0870*/  FMUL R15, R28, R15 ;  /* 0x0000000f1c0f7220 */ /* 0x008fe20000400000 */
[----:B----4-:R-:W-:Y:S01]  /*0880*/  FMUL R10, R29, R10 ;  /* 0x0000000a1d0a7220 */ /* 0x010fe20000400000 */
[----:B------:R-:W-:Y:S01]  /*0890*/  FMUL R22, R22, R9 ;  /* 0x0000000916167220 */ /* 0x000fe20000400000 */
[----:B-----5:R-:W-:Y:S01]  /*08a0*/  FMUL R29, R19, R8 ;  /* 0x00000008131d7220 */ /* 0x020fe20000400000 */
[----:B--2---:R-:W-:-:S04]  /*08b0*/  IMAD.WIDE R8, R26, 0x4, R16 ;  /* 0x000000041a087825 */ /* 0x004fc800078e0210 */
[----:B01----:R-:W-:Y:S01]  /*08c0*/  FMUL R28, R7, R6 ;  /* 0x00000006071c7220 */ /* 0x003fe20000400000 */
[----:B------:R-:W-:-:S04]  /*08d0*/  IMAD.WIDE R6, R26, 0x4, R12 ;  /* 0x000000041a067825 */ /* 0x000fc800078e020c */
[----:B------:R-:W-:Y:S01]  /*08e0*/  FMUL R14, R14, R11 ;  /* 0x0000000b0e0e7220 */ /* 0x000fe20000400000 */
[----:B------:R-:W-:Y:S01]  /*08f0*/  FMUL R30, R15, R4 ;  /* 0x000000040f1e7220 */ /* 0x000fe20000400000 */
[----:B------:R-:W-:Y:S02]  /*0900*/  FMUL R26, R10, R5 ;  /* 0x000000050a1a7220 */ /* 0x000fe40000400000 */
[----:B------:R-:W2:Y:S04]  /*0910*/  LDG.E.EL.128 R8, desc[UR6][R8.64] ;  /* 0x0000000608087981 */ /* 0x000ea8000c2e1d00 */
[----:B------:R-:W2:Y:S01]  /*0920*/  LDG.E.EL.128 R4, desc[UR6][R6.64] ;  /* 0x0000000606047981 */ /* 0x000ea2000c2e1d00 */
[----:B------:R-:W-:-:S04]  /*0930*/  IMAD.WIDE R12, R25, 0x4, R12 ;  /* 0x00000004190c7825 */ /* 0x000fc800078e020c */
[----:B------:R-:W-:-:S06]  /*0940*/  IMAD.WIDE R16, R25, 0x4, R16 ;  /* 0x0000000419107825 */ /* 0x000fcc00078e0210 */
[----:B------:R-:W3:Y:S01]  /*0950*/  LDG.E.EL.128 R16, desc[UR6][R16.64] ;  /* 0x0000000610107981 */ /* 0x000ee2000c2e1d00 */
[----:B------:R-:W0:Y:S01]  /*0960*/  S2UR UR5, SR_CgaCtaId ;  /* 0x00000000000579c3 */ /* 0x000e220000008800 */
[----:B--2---:R-:W-:Y:S02]  /*0970*/  FFMA R7, R7, R14, R11 ;  /* 0x0000000e07077223 */ /* 0x004fe4000000000b */
[----:B------:R-:W3:Y:S01]  /*0980*/  LDG.E.EL.128 R12, desc[UR6][R12.64] ;  /* 0x000000060c0c7981 */ /* 0x000ee2000c2e1d00 */
[----:B------:R-:W-:Y:S01]  /*0990*/  FMUL R28, R28, R20 ;  /* 0x000000141c1c7220 */ /* 0x000fe20000400000 */
[----:B------:R-:W-:Y:S01]  /*09a0*/  FFMA R20, R4, R23, R8 ;  /* 0x0000001704147223 */ /* 0x000fe20000000008 */
[----:B------:R-:W-:Y:S01]  /*09b0*/  LOP3.LUT R23, R2, 0x7f, RZ, 0xc0, !PT ;  /* 0x0000007f02177812 */ /* 0x000fe200078ec0ff */
[----:B------:R-:W-:Y:S01]  /*09c0*/  FFMA R6, R6, R27, R10 ;  /* 0x0000001b06067223 */ /* 0x000fe2000000000a */
[----:B------:R-:W-:Y:S01]  /*09d0*/  FFMA R5, R5, R22, R9 ;  /* 0x0000001605057223 */ /* 0x000fe20000000009 */
[----:B------:R-:W-:Y:S01]  /*09e0*/  FMUL R21, R29, R21 ;  /* 0x000000151d157220 */ /* 0x000fe20000400000 */
[----:B------:R-:W-:Y:S01]  /*09f0*/  LOP3.LUT R10, R24, 0x7f, R2, 0xf8, !PT ;  /* 0x0000007f180a7812 */ /* 0x000fe200078ef802 */
[----:B------:R-:W-:Y:S01]  /*0a00*/  IMAD.MOV.U32 R11, RZ, RZ, 0xbd1 ;  /* 0x00000bd1ff0b7424 */ /* 0x000fe200078e00ff */
[----:B------:R-:W-:-:S02]  /*0a10*/  LOP3.LUT R4, R24, 0x80, R23, 0xfe, !PT ;  /* 0x0000008018047812 */ /* 0x000fc400078efe17 */
[----:B------:R-:W-:Y:S01]  /*0a20*/  LOP3.LUT R8, R24, 0x180, R23, 0xfe, !PT ;  /* 0x0000018018087812 */ /* 0x000fe200078efe17 */
[----:B------:R-:W-:Y:S01]  /*0a30*/  UMOV UR4, 0x400 ;  /* 0x0000040000047882 */ /* 0x000fe20000000000 */
[----:B------:R-:W-:Y:S01]  /*0a40*/  FSETP.GEU.AND P0, PT, R20, RZ, PT ;  /* 0x000000ff1400720b */ /* 0x000fe20003f0e000 */
[----:B0-----:R-:W-:Y:S01]  /*0a50*/  UPRMT UR4, UR5, 0x654, UR4 ;  /* 0x0000065405047896 */ /* 0x001fe20008000004 */
[----:B------:R-:W-:Y:S02]  /*0a60*/  FSETP.GEU.AND P1, PT, R5, RZ, PT ;  /* 0x000000ff0500720b */ /* 0x000fe40003f2e000 */
[----:B------:R-:W-:Y:S01]  /*0a70*/  FSETP.GEU.AND P2, PT, R6, RZ, PT ;  /* 0x000000ff0600720b */ /* 0x000fe20003f4e000 */
[-C--:B------:R-:W-:Y:S01]  /*0a80*/  IMAD R9, R10, R11.reuse, UR8 ;  /* 0x000000080a097e24 */ /* 0x080fe2000f8e020b */
[----:B------:R-:W-:Y:S01]  /*0a90*/  FSETP.GEU.AND P3, PT, R7, RZ, PT ;  /* 0x000000ff0700720b */ /* 0x000fe20003f6e000 */
[-C--:B------:R-:W-:Y:S02]  /*0aa0*/  IMAD R4, R4, R11.reuse, UR8 ;  /* 0x0000000804047e24 */ /* 0x080fe4000f8e020b */
[----:B------:R-:W-:Y:S01]  /*0ab0*/  IMAD R8, R8, R11, UR8 ;  /* 0x0000000808087e24 */ /* 0x000fe2000f8e020b */
[----:B------:R-:W-:Y:S01]  /*0ac0*/  LOP3.LUT R11, R24, 0x280, R23, 0xfe, !PT ;  /* 0x00000280180b7812 */ /* 0x000fe200078efe17 */
[----:B------:R-:W-:-:S04]  /*0ad0*/  IMAD.MOV.U32 R22, RZ, RZ, 0xbd1 ;  /* 0x00000bd1ff167424 */ /* 0x000fc800078e00ff */
[----:B------:R-:W-:Y:S01]  /*0ae0*/  IMAD R11, R11, R22, UR8 ;  /* 0x000000080b0b7e24 */ /* 0x000fe2000f8e0216 */
[----:B------:R-:W-:Y:S01]  /*0af0*/  LEA R27, R23, UR4, 0x3 ;  /* 0x00000004171b7c11 */ /* 0x000fe2000f8e18ff */
[----:B------:R-:W-:Y:S01]  /*0b00*/  IMAD.MOV.U32 R25, RZ, RZ, 0xbd1 ;  /* 0x00000bd1ff197424 */ /* 0x000fe200078e00ff */
[----:B------:R-:W-:-:S05]  /*0b10*/  LOP3.LUT R2, R24, 0x100, R23, 0xfe, !PT ;  /* 0x0000010018027812 */ /* 0x000fca00078efe17 */
[----:B------:R-:W-:Y:S01]  /*0b20*/  IMAD R2, R2, R25, UR8 ;  /* 0x0000000802027e24 */ /* 0x000fe2000f8e0219 */
[----:B------:R-:W-:Y:S02]  /*0b30*/  LOP3.LUT R10, R24, 0x200, R23, 0xfe, !PT ;  /* 0x00000200180a7812 */ /* 0x000fe400078efe17 */
[----:B------:R-:W-:Y:S01]  /*0b40*/  PLOP3.LUT P6, PT, PT, PT, UP0, 0x80, 0x0 ;  /* 0x000000000000781c */ /* 0x000fe20003fcf008 */
[----:B---3--:R-:W-:Y:S01]  /*0b50*/  FFMA R30, R12, R30, R16 ;  /* 0x0000001e0c1e7223 */ /* 0x008fe20000000010 */
[----:B------:R-:W-:Y:S01]  /*0b60*/  FFMA R15, R15, R28, R19 ;  /* 0x0000001c0f0f7223 */ /* 0x000fe20000000013 */
[----:B------:R-:W-:Y:S01]  /*0b70*/  FFMA R14, R14, R21, R18 ;  /* 0x000000150e0e7223 */ /* 0x000fe20000000012 */
[----:B------:R-:W-:Y:S01]  /*0b80*/  FFMA R17, R13, R26, R17 ;  /* 0x0000001a0d117223 */ /* 0x000fe20000000011 */
[----:B------:R-:W-:Y:S02]  /*0b90*/  LOP3.LUT R18, R3, 0x4, RZ, 0xfc, !PT ;  /* 0x0000000403127812 */ /* 0x000fe400078efcff */
[----:B------:R-:W-:-:S02]  /*0ba0*/  FSETP.GEU.AND P4, PT, R30, RZ, PT ;  /* 0x000000ff1e00720b */ /* 0x000fc40003f8e000 */
[----:B------:R-:W-:Y:S02]  /*0bb0*/  FSEL R12, R20, RZ, P0 ;  /* 0x000000ff140c7208 */ /* 0x000fe40000000000 */
[----:B------:R-:W-:Y:S02]  /*0bc0*/  FSEL R16, R5, RZ, P1 ;  /* 0x000000ff05107208 */ /* 0x000fe40000800000 */
[----:B------:R-:W-:Y:S02]  /*0bd0*/  FSEL R26, R6, RZ, P2 ;  /* 0x000000ff061a7208 */ /* 0x000fe40001000000 */
[----:B------:R-:W-:Y:S02]  /*0be0*/  FSETP.GEU.AND P0, PT, R17, RZ, PT ;  /* 0x000000ff1100720b */ /* 0x000fe40003f0e000 */
[----:B------:R-:W-:Y:S02]  /*0bf0*/  FSETP.GEU.AND P1, PT, R14, RZ, PT ;  /* 0x000000ff0e00720b */ /* 0x000fe40003f2e000 */
[----:B------:R-:W-:-:S02]  /*0c00*/  FSETP.GEU.AND P2, PT, R15, RZ, PT ;  /* 0x000000ff0f00720b */ /* 0x000fc40003f4e000 */
[----:B------:R-:W-:Y:S02]  /*0c10*/  LEA R13, R3, UR4, 0x3 ;  /* 0x00000004030d7c11 */ /* 0x000fe4000f8e18ff */
[----:B------:R-:W-:Y:S02]  /*0c20*/  FSEL R6, R7, RZ, P3 ;  /* 0x000000ff07067208 */ /* 0x000fe40001800000 */
[----:B------:R-:W-:Y:S02]  /*0c30*/  LEA R18, R18, UR4, 0x3 ;  /* 0x0000000412127c11 */ /* 0x000fe4000f8e18ff */
[----:B------:R-:W-:Y:S02]  /*0c40*/  FSEL R7, R30, RZ, P4 ;  /* 0x000000ff1e077208 */ /* 0x000fe40002000000 */
[----:B------:R-:W-:Y:S02]  /*0c50*/  FSEL R20, R17, RZ, P0 ;  /* 0x000000ff11147208 */ /* 0x000fe40000000000 */
[----:B------:R-:W-:-:S02]  /*0c60*/  FSEL R21, R14, RZ, P1 ;  /* 0x000000ff0e157208 */ /* 0x000fc40000800000 */
[----:B------:R-:W-:Y:S01]  /*0c70*/  FSEL R22, R15, RZ, P2 ;  /* 0x000000ff0f167208 */ /* 0x000fe20001000000 */
[----:B------:R-:W-:Y:S04]  /*0c80*/  STS [R13], R12 ;  /* 0x0000000c0d007388 */ /* 0x000fe80000000800 */
[----:B------:R-:W-:Y:S04]  /*0c90*/  STS [R13+0x8], R16 ;  /* 0x000008100d007388 */ /* 0x000fe80000000800 */
[----:B------:R-:W-:Y:S04]  /*0ca0*/  STS [R13+0x10], R26 ;  /* 0x0000101a0d007388 */ /* 0x000fe80000000800 */
[----:B------:R-:W-:Y:S04]  /*0cb0*/  STS [R13+0x18], R6 ;  /* 0x000018060d007388 */ /* 0x000fe80000000800 */
[----:B------:R0:W-:Y:S04]  /*0cc0*/  STS [R18], R7 ;  /* 0x0000000712007388 */ /* 0x0001e80000000800 */
[----:B------:R-:W-:Y:S04]  /*0cd0*/  STS [R13+0x28], R20 ;  /* 0x000028140d007388 */ /* 0x000fe80000000800 */
[----:B------:R-:W-:Y:S04]  /*0ce0*/  STS [R13+0x30], R21 ;  /* 0x000030150d007388 */ /* 0x000fe80000000800 */
[----:B------:R1:W-:Y:S01]  /*0cf0*/  STS [R13+0x38], R22 ;  /* 0x000038160d007388 */ /* 0x0003e20000000800 */
[----:B------:R-:W-:Y:S01]  /*0d00*/  BAR.SYNC.DEFER_BLOCKING 0x0 ;  /* 0x0000000000007b1d */ /* 0x000fe20000010000 */
[----:B------:R-:W-:-:S02]  /*0d10*/  LOP3.LUT R5, R23, 0x80, RZ, 0xfc, !PT ;  /* 0x0000008017057812 */ /* 0x000fc400078efcff */
[----:B------:R-:W-:Y:S02]  /*0d20*/  FSETP.GTU.AND P2, PT, R6, RZ, PT ;  /* 0x000000ff0600720b */ /* 0x000fe40003f4c000 */
[----:B------:R-:W-:Y:S02]  /*0d30*/  LEA R25, R5, UR4, 0x3 ;  /* 0x0000000405197c11 */ /* 0x000fe4000f8e18ff */
[----:B------:R-:W-:Y:S02]  /*0d40*/  FSETP.GTU.AND P0, PT, R7, RZ, PT ;  /* 0x000000ff0700720b */ /* 0x000fe40003f0c000 */
[C---:B------:R-:W-:Y:S01]  /*0d50*/  LOP3.LUT R15, R23.reuse, 0x100, RZ, 0xfc, !PT ;  /* 0x00000100170f7812 */ /* 0x040fe200078efcff */
[----:B0-----:R-:W0:Y:S01]  /*0d60*/  LDC.64 R6, c[0x0][0x238] ;  /* 0x00008e00ff067b82 */ /* 0x001e220000000a00 */
[----:B------:R-:W-:Y:S01]  /*0d70*/  LOP3.LUT R14, R23, 0x180, RZ, 0xfc, !PT ;  /* 0x00000180170e7812 */ /* 0x000fe200078efcff */
[----:B------:R-:W2:Y:S01]  /*0d80*/  LDS R27, [R27] ;  /* 0x000000001b1b7984 */ /* 0x000ea20000000800 */
[----:B------:R-:W-:-:S02]  /*0d90*/  FSETP.GTU.AND P5, PT, R16, RZ, PT ;  /* 0x000000ff1000720b */ /* 0x000fc40003fac000 */
[----:B------:R-:W-:Y:S01]  /*0da0*/  LEA R16, R15, UR4, 0x3 ;  /* 0x000000040f107c11 */ /* 0x000fe2000f8e18ff */
[----:B------:R-:W3:Y:S01]  /*0db0*/  LDS R25, [R25] ;  /* 0x0000000019197984 */ /* 0x000ee20000000800 */
[----:B------:R-:W-:Y:S02]  /*0dc0*/  LEA R15, R14, UR4, 0x3 ;  /* 0x000000040e0f7c11 */ /* 0x000fe4000f8e18ff */
[C---:B------:R-:W-:Y:S02]  /*0dd0*/  LOP3.LUT R5, R23.reuse, 0x200, RZ, 0xfc, !PT ;  /* 0x0000020017057812 */ /* 0x040fe400078efcff */
[----:B------:R-:W4:Y:S01]  /*0de0*/  LDS R16, [R16] ;  /* 0x0000000010107984 */ /* 0x000f220000000800 */
[----:B------:R-:W-:Y:S02]  /*0df0*/  LOP3.LUT R3, R24, 0x300, R23, 0xfe, !PT ;  /* 0x0000030018037812 */ /* 0x000fe400078efe17 */
[----:B------:R-:W-:Y:S01]  /*0e00*/  FSETP.GTU.AND P4, PT, R12, RZ, PT ;  /* 0x000000ff0c00720b */ /* 0x000fe20003f8c000 */
[----:B------:R-:W5:Y:S01]  /*0e10*/  LDS R15, [R15] ;  /* 0x000000000f0f7984 */ /* 0x000f620000000800 */
[----:B-1----:R-:W-:-:S02]  /*0e20*/  LOP3.LUT R13, R23, 0x280, RZ, 0xfc, !PT ;  /* 0x00000280170d7812 */ /* 0x002fc400078efcff */
[----:B------:R-:W-:Y:S02]  /*0e30*/  LOP3.LUT R24, R24, 0x380, R23, 0xfe, !PT ;  /* 0x0000038018187812 */ /* 0x000fe400078efe17 */
[C---:B------:R-:W-:Y:S02]  /*0e40*/  LOP3.LUT R12, R23.reuse, 0x300, RZ, 0xfc, !PT ;  /* 0x00000300170c7812 */ /* 0x040fe400078efcff */
[----:B------:R-:W-:Y:S02]  /*0e50*/  LOP3.LUT R23, R23, 0x380, RZ, 0xfc, !PT ;  /* 0x0000038017177812 */ /* 0x000fe400078efcff */
[----:B------:R-:W-:Y:S02]  /*0e60*/  LEA R14, R5, UR4, 0x3 ;  /* 0x00000004050e7c11 */ /* 0x000fe4000f8e18ff */
[----:B------:R-:W-:Y:S02]  /*0e70*/  LEA R13, R13, UR4, 0x3 ;  /* 0x000000040d0d7c11 */ /* 0x000fe4000f8e18ff */
[----:B------:R-:W-:-:S02]  /*0e80*/  LEA R12, R12, UR4, 0x3 ;  /* 0x000000040c0c7c11 */ /* 0x000fc4000f8e18ff */
[----:B------:R-:W-:Y:S01]  /*0e90*/  LEA R5, R23, UR4, 0x3 ;  /* 0x0000000417057c11 */ /* 0x000fe2000f8e18ff */
[----:B------:R-:W-:Y:S01]  /*0ea0*/  IMAD.MOV.U32 R19, RZ, RZ, 0xbd1 ;  /* 0x00000bd1ff137424 */ /* 0x000fe200078e00ff */
[----:B------:R-:W1:Y:S04]  /*0eb0*/  LDS R14, [R14] ;  /* 0x000000000e0e7984 */ /* 0x000e680000000800 */
[----:B------:R-:W1:Y:S01]  /*0ec0*/  LDS R13, [R13] ;  /* 0x000000000d0d7984 */ /* 0x000e620000000800 */
[----:B------:R-:W-:-:S03]  /*0ed0*/  IMAD R10, R10, R19, UR8 ;  /* 0x000000080a0a7e24 */ /* 0x000fc6000f8e0213 */
[----:B------:R-:W1:Y:S01]  /*0ee0*/  LDS R12, [R12] ;  /* 0x000000000c0c7984 */ /* 0x000e620000000800 */
[----:B0-----:R-:W-:Y:S01]  /*0ef0*/  IMAD.WIDE R18, R9, 0x4, R6 ;  /* 0x0000000409127825 */ /* 0x001fe200078e0206 */
[----:B------:R-:W-:Y:S01]  /*0f00*/  FSETP.GTU.AND P1, PT, R26, RZ, PT ;  /* 0x000000ff1a00720b */ /* 0x000fe20003f2c000 */
[----:B------:R-:W-:Y:S01]  /*0f10*/  ULDC.64 UR4, c[0x0][0x240] ;  /* 0x0000900000047ab9 */ /* 0x000fe20000000a00 */
[----:B------:R-:W0:Y:S01]  /*0f20*/  LDS R5, [R5] ;  /* 0x0000000005057984 */ /* 0x000e220000000800 */
[----:B------:R-:W-:-:S03]  /*0f30*/  FSETP.GTU.AND P3, PT, R22, RZ, PT ;  /* 0x000000ff1600720b */ /* 0x000fc60003f6c000 */
[----:B--2---:R2:W-:Y:S01]  /*0f40*/  @!P6 STG.E desc[UR6][R18.64], R27 ;  /* 0x0000001b1200e986 */ /* 0x0045e2000c101906 */
[----:B------:R-:W-:Y:S02]  /*0f50*/  PLOP3.LUT P6, PT, PT, PT, UP0, 0x80, 0x0 ;  /* 0x000000000000781c */ /* 0x000fe40003fcf008 */
[----:B------:R-:W-:Y:S02]  /*0f60*/  SEL R26, RZ, 0x1, P1 ;  /* 0x00000001ff1a7807 */ /* 0x000fe40000800000 */
[----:B------:R-:W-:Y:S02]  /*0f70*/  FSETP.GTU.AND P1, PT, R20, RZ, PT ;  /* 0x000000ff1400720b */ /* 0x000fe40003f2c000 */
[----:B------:R-:W-:Y:S02]  /*0f80*/  SEL R20, RZ, 0x1, P3 ;  /* 0x00000001ff147807 */ /* 0x000fe40001800000 */
[----:B------:R-:W-:Y:S02]  /*0f90*/  SEL R9, RZ, 0x1, P4 ;  /* 0x00000001ff097807 */ /* 0x000fe40002000000 */
[----:B------:R-:W-:Y:S01]  /*0fa0*/  PLOP3.LUT P3, PT, PT, PT, UP0, 0x80, 0x0 ;  /* 0x000000000000781c */ /* 0x000fe20003f6f008 */
[----:B--2---:R-:W-:Y:S01]  /*0fb0*/  IMAD.WIDE R18, R4, 0x4, R6 ;  /* 0x0000000404127825 */ /* 0x004fe200078e0206 */
[----:B------:R-:W-:-:S02]  /*0fc0*/  PLOP3.LUT P4, PT, PT, PT, UP0, 0x80, 0x0 ;  /* 0x000000000000781c */ /* 0x000fc40003f8f008 */
[----:B------:R-:W-:Y:S01]  /*0fd0*/  SEL R22, RZ, 0x1, P5 ;  /* 0x00000001ff167807 */ /* 0x000fe20002800000 */
[----:B------:R-:W-:Y:S01]  /*0fe0*/  IMAD.MOV.U32 R17, RZ, RZ, 0xbd1 ;  /* 0x00000bd1ff117424 */ /* 0x000fe200078e00ff */
[----:B------:R-:W-:Y:S01]  /*0ff0*/  SEL R23, RZ, 0x1, P2 ;  /* 0x00000001ff177807 */ /* 0x000fe20001000000 */
[----:B---3--:R2:W-:Y:S01]  /*1000*/  @!P6 STG.E desc[UR6][R18.64], R25 ;  /* 0x000000191200e986 */ /* 0x0085e2000c101906 */
[----:B------:R-:W-:Y:S02]  /*1010*/  FSETP.GTU.AND P2, PT, R21, RZ, PT ;  /* 0x000000ff1500720b */ /* 0x000fe40003f4c000 */
[----:B------:R-:W-:Y:S01]  /*1020*/  PRMT R22, R9, 0x3340, R22 ;  /* 0x0000334009167816 */ /* 0x000fe20000000016 */
[----:B------:R-:W-:Y:S01]  /*1030*/  IMAD.WIDE R8, R8, 0x4, R6 ;  /* 0x0000000408087825 */ /* 0x000fe200078e0206 */
[----:B------:R-:W-:Y:S02]  /*1040*/  SEL R29, RZ, 0x1, P0 ;  /* 0x00000001ff1d7807 */ /* 0x000fe40000000000 */
[----:B------:R-:W-:Y:S01]  /*1050*/  PLOP3.LUT P5, PT, PT, PT, UP0, 0x80, 0x0 ;  /* 0x000000000000781c */ /* 0x000fe20003faf008 */
[----:B------:R-:W-:-:S02]  /*1060*/  IMAD R17, R24, R17, UR8 ;  /* 0x0000000818117e24 */ /* 0x000fc4000f8e0211 */
[----:B--2---:R-:W-:Y:S01]  /*1070*/  IMAD.WIDE R18, R2, 0x4, R6 ;  /* 0x0000000402127825 */ /* 0x004fe200078e0206 */
[----:B------:R-:W-:Y:S02]  /*1080*/  SEL R21, RZ, 0x1, P2 ;  /* 0x00000001ff157807 */ /* 0x000fe40001000000 */
[----:B------:R-:W-:Y:S01]  /*1090*/  PLOP3.LUT P0, PT, PT, PT, UP0, 0x80, 0x0 ;  /* 0x000000000000781c */ /* 0x000fe20003f0f008 */
[----:B------:R-:W-:Y:S01]  /*10a0*/  IMAD.MOV.U32 R28, RZ, RZ, 0xbd1 ;  /* 0x00000bd1ff1c7424 */ /* 0x000fe200078e00ff */
[----:B------:R-:W-:Y:S01]  /*10b0*/  SEL R24, RZ, 0x1, P1 ;  /* 0x00000001ff187807 */ /* 0x000fe20000800000 */
[----:B----4-:R2:W-:Y:S01]  /*10c0*/  @!P3 STG.E desc[UR6][R18.64], R16 ;  /* 0x000000101200b986 */ /* 0x0105e2000c101906 */
[----:B------:R-:W-:Y:S02]  /*10d0*/  PLOP3.LUT P2, PT, PT, PT, UP0, 0x80, 0x0 ;  /* 0x000000000000781c */ /* 0x000fe40003f4f008 */
[----:B------:R-:W-:Y:S01]  /*10e0*/  PLOP3.LUT P1, PT, PT, PT, UP0, 0x80, 0x0 ;  /* 0x000000000000781c */ /* 0x000fe20003f2f008 */
[----:B-----5:R2:W-:Y:S01]  /*10f0*/  @!P4 STG.E desc[UR6][R8.64], R15 ;  /* 0x0000000f0800c986 */ /* 0x0205e2000c101906 */
[----:B------:R-:W-:Y:S01]  /*1100*/  PLOP3.LUT P4, PT, PT, PT, UP0, 0x40, 0x0 ;  /* 0x000000000000781c */ /* 0x000fe20003f8e808 */
[----:B------:R-:W-:Y:S01]  /*1110*/  IMAD R3, R3, R28, UR8 ;  /* 0x0000000803037e24 */ /* 0x000fe2000f8e021c */
[----:B------:R-:W-:Y:S01]  /*1120*/  PRMT R4, R21, 0x3340, R20 ;  /* 0x0000334015047816 */ /* 0x000fe20000000014 */
[----:B------:R-:W-:Y:S01]  /*1130*/  IMAD.WIDE R20, R10, 0x4, R6 ;  /* 0x000000040a147825 */ /* 0x000fe200078e0206 */
[----:B------:R-:W-:-:S03]  /*1140*/  PRMT R23, R26, 0x3340, R23 ;  /* 0x000033401a177816 */ /* 0x000fc60000000017 */
[----:B------:R-:W-:Y:S01]  /*1150*/  IMAD.WIDE R10, R11, 0x4, R6 ;  /* 0x000000040b0a7825 */ /* 0x000fe200078e0206 */
[----:B------:R-:W-:-:S03]  /*1160*/  IADD3 R26, P3, R0, UR4, RZ ;  /* 0x00000004001a7c10 */ /* 0x000fc6000ff7e0ff */
[--C-:B------:R-:W-:Y:S01]  /*1170*/  IMAD.WIDE R2, R3, 0x4, R6.reuse ;  /* 0x0000000403027825 */ /* 0x100fe200078e0206 */
[----:B-1----:R2:W-:Y:S03]  /*1180*/  @!P5 STG.E desc[UR6][R20.64], R14 ;  /* 0x0000000e1400d986 */ /* 0x0025e6000c101906 */
[----:B------:R-:W-:Y:S01]  /*1190*/  IMAD.WIDE R6, R17, 0x4, R6 ;  /* 0x0000000411067825 */ /* 0x000fe200078e0206 */
[----:B------:R2:W-:Y:S01]  /*11a0*/  @!P0 STG.E desc[UR6][R10.64], R13 ;  /* 0x0000000d0a008986 */ /* 0x0005e2000c101906 */
[----:B------:R-:W-:Y:S02]  /*11b0*/  PRMT R24, R29, 0x3340, R24 ;  /* 0x000033401d187816 */ /* 0x000fe40000000018 */
[----:B------:R-:W-:Y:S01]  /*11c0*/  LEA.HI.X.SX32 R27, R0, UR5, 0x1, P3 ;  /* 0x00000005001b7c11 */ /* 0x000fe200098f0eff */
[----:B------:R2:W-:Y:S01]  /*11d0*/  @!P2 STG.E desc[UR6][R2.64], R12 ;  /* 0x0000000c0200a986 */ /* 0x0005e2000c101906 */
[----:B------:R-:W-:-:S03]  /*11e0*/  PRMT R22, R22, 0x5410, R23 ;  /* 0x0000541016167816 */ /* 0x000fc60000000017 */
[----:B0-----:R2:W-:Y:S01]  /*11f0*/  @!P1 STG.E desc[UR6][R6.64], R5 ;  /* 0x0000000506009986 */ /* 0x0015e2000c101906 */
[----:B------:R-:W-:Y:S01]  /*1200*/  PRMT R23, R24, 0x5410, R4 ;  /* 0x0000541018177816 */ /* 0x000fe20000000004 */
[----:B------:R-:W-:Y:S06]  /*1210*/  @!P4 EXIT ;  /* 0x000000000000c94d */ /* 0x000fec0003800000 */
[----:B------:R-:W-:Y:S01]  /*1220*/  STG.E.64 desc[UR6][R26.64], R22 ;  /* 0x000000161a007986 */ /* 0x000fe2000c101b06 */
[----:B------:R-:W-:Y:S05]  /*1230*/  EXIT ;  /* 0x000000000000794d */ /* 0x000fea0003800000 */
.L_x_0:
[----:B------:R-:W-:-:S00]  /*1240*/  BRA `(.L_x_0) ;  /* 0xfffffffc00fc7947 */ /* 0x000fc0000383ffff */
[----:B------:R-:W-:-:S00]  /*1250*/  NOP ;  /* 0x0000000000007918 */ /* 0x000fc00000000000 */
        /* <DEDUP_REMOVED lines=10> */
.L_x_1:


//--------------------- .nv.global.init           --------------------------
	.section	.nv.global.init,"aw",@progbits
.nv.global.init:
	.type		_$_str,@object
	.size		_$_str,(_$_str_$_2 - _$_str)
_$_str:
        /*0000*/ 	.byte	0x5f, 0x5f, 0x43, 0x55, 0x44, 0x41, 0x5f, 0x46, 0x54, 0x5a, 0x00
	.type		_$_str_$_2,@object
	.size		_$_str_$_2,(.L_1 - _$_str_$_2)
_$_str_$_2:
        /*000b*/ 	.byte	0x5f, 0x5f, 0x43, 0x55, 0x44, 0x41, 0x5f, 0x50, 0x52, 0x45, 0x43, 0x5f, 0x53, 0x51, 0x52, 0x54
        /*001b*/ 	.byte	0x00
.L_1:


//--------------------- .nv.shared.triton_poi_fused__native_batch_norm_legit_no_training_relu_threshold_backward_3 --------------------------
	.section	.nv.shared.triton_poi_fused__native_batch_norm_legit_no_training_relu_threshold_backward_3,"aw",@nobits
	.sectionflags	@""
	.align	16
	.zero		1024


//--------------------- .nv.constant0.triton_poi_fused__native_batch_norm_legit_no_training_relu_threshold_backward_3 --------------------------
	.section	.nv.constant0.triton_poi_fused__native_batch_norm_legit_no_training_relu_threshold_backward_3,"a",@progbits
	.sectionflags	@""
	.align	4
.nv.constant0.triton_poi_fused__native_batch_norm_legit_no_training_relu_threshold_backward_3:
	.zero		592
